//
// Generated by NVIDIA NVVM Compiler
//
// Compiler Build ID: CL-36424714
// Cuda compilation tools, release 13.0, V13.0.88
// Based on NVVM 20.0.0
//

.version 9.0
.target sm_100
.address_size 64

	// .globl	_Z25TiledMatrixMultiplyKernelPfS_S_iii
// _ZZ25TiledMatrixMultiplyKernelPfS_S_iiiE5tileA has been demoted
// _ZZ25TiledMatrixMultiplyKernelPfS_S_iiiE5tileB has been demoted

.visible .entry _Z25TiledMatrixMultiplyKernelPfS_S_iii(
	.param .u64 .ptr .align 1 _Z25TiledMatrixMultiplyKernelPfS_S_iii_param_0,
	.param .u64 .ptr .align 1 _Z25TiledMatrixMultiplyKernelPfS_S_iii_param_1,
	.param .u64 .ptr .align 1 _Z25TiledMatrixMultiplyKernelPfS_S_iii_param_2,
	.param .u32 _Z25TiledMatrixMultiplyKernelPfS_S_iii_param_3,
	.param .u32 _Z25TiledMatrixMultiplyKernelPfS_S_iii_param_4,
	.param .u32 _Z25TiledMatrixMultiplyKernelPfS_S_iii_param_5
)
{
	.reg .pred 	%p<12>;
	.reg .b32 	%r<42>;
	.reg .b32 	%f<111>;
	.reg .b64 	%rd<13>;
	// demoted variable
	.shared .align 4 .b8 _ZZ25TiledMatrixMultiplyKernelPfS_S_iiiE5tileA[4096];
	// demoted variable
	.shared .align 4 .b8 _ZZ25TiledMatrixMultiplyKernelPfS_S_iiiE5tileB[4096];
	ld.param.u64 	%rd3, [_Z25TiledMatrixMultiplyKernelPfS_S_iii_param_0];
	ld.param.u64 	%rd4, [_Z25TiledMatrixMultiplyKernelPfS_S_iii_param_1];
	ld.param.u64 	%rd5, [_Z25TiledMatrixMultiplyKernelPfS_S_iii_param_2];
	ld.param.u32 	%r23, [_Z25TiledMatrixMultiplyKernelPfS_S_iii_param_3];
	ld.param.u32 	%r24, [_Z25TiledMatrixMultiplyKernelPfS_S_iii_param_4];
	ld.param.u32 	%r25, [_Z25TiledMatrixMultiplyKernelPfS_S_iii_param_5];
	mov.u32 	%r26, %ctaid.y;
	mov.u32 	%r27, %ntid.y;
	mov.u32 	%r39, %tid.y;
	mad.lo.s32 	%r2, %r26, %r27, %r39;
	mov.u32 	%r28, %ctaid.x;
	mov.u32 	%r29, %ntid.x;
	mov.u32 	%r37, %tid.x;
	mad.lo.s32 	%r4, %r28, %r29, %r37;
	setp.lt.s32 	%p1, %r24, 1;
	mov.f32 	%f110, 0f00000000;
	@%p1 bra 	$L__BB0_7;
	add.s32 	%r30, %r24, 31;
	shr.u32 	%r31, %r30, 5;
	shl.b32 	%r32, %r39, 7;
	mov.u32 	%r33, _ZZ25TiledMatrixMultiplyKernelPfS_S_iiiE5tileA;
	add.s32 	%r5, %r33, %r32;
	shl.b32 	%r34, %r37, 2;
	add.s32 	%r6, %r5, %r34;
	mov.u32 	%r35, _ZZ25TiledMatrixMultiplyKernelPfS_S_iiiE5tileB;
	add.s32 	%r8, %r35, %r34;
	add.s32 	%r7, %r8, %r32;
	neg.s32 	%r41, %r31;
	mad.lo.s32 	%r40, %r39, %r25, %r4;
	shl.b32 	%r11, %r25, 5;
	mad.lo.s32 	%r38, %r24, %r2, %r37;
	cvta.to.global.u64 	%rd1, %rd3;
	cvta.to.global.u64 	%rd2, %rd4;
	mov.f32 	%f110, 0f00000000;
$L__BB0_2:
	setp.ge.s32 	%p2, %r2, %r23;
	setp.ge.u32 	%p3, %r37, %r24;
	mov.f32 	%f108, 0f00000000;
	or.pred  	%p4, %p2, %p3;
	@%p4 bra 	$L__BB0_4;
	mul.wide.u32 	%rd6, %r38, 4;
	add.s64 	%rd7, %rd1, %rd6;
	ld.global.f32 	%f108, [%rd7];
$L__BB0_4:
	setp.ge.s32 	%p5, %r4, %r25;
	st.shared.f32 	[%r6], %f108;
	setp.ge.u32 	%p6, %r39, %r24;
	mov.f32 	%f109, 0f00000000;
	or.pred  	%p7, %p5, %p6;
	@%p7 bra 	$L__BB0_6;
	mul.wide.u32 	%rd8, %r40, 4;
	add.s64 	%rd9, %rd2, %rd8;
	ld.global.f32 	%f109, [%rd9];
$L__BB0_6:
	st.shared.f32 	[%r7], %f109;
	bar.sync 	0;
	ld.shared.f32 	%f12, [%r5];
	ld.shared.f32 	%f13, [%r8];
	fma.rn.f32 	%f14, %f12, %f13, %f110;
	ld.shared.f32 	%f15, [%r5+4];
	ld.shared.f32 	%f16, [%r8+128];
	fma.rn.f32 	%f17, %f15, %f16, %f14;
	ld.shared.f32 	%f18, [%r5+8];
	ld.shared.f32 	%f19, [%r8+256];
	fma.rn.f32 	%f20, %f18, %f19, %f17;
	ld.shared.f32 	%f21, [%r5+12];
	ld.shared.f32 	%f22, [%r8+384];
	fma.rn.f32 	%f23, %f21, %f22, %f20;
	ld.shared.f32 	%f24, [%r5+16];
	ld.shared.f32 	%f25, [%r8+512];
	fma.rn.f32 	%f26, %f24, %f25, %f23;
	ld.shared.f32 	%f27, [%r5+20];
	ld.shared.f32 	%f28, [%r8+640];
	fma.rn.f32 	%f29, %f27, %f28, %f26;
	ld.shared.f32 	%f30, [%r5+24];
	ld.shared.f32 	%f31, [%r8+768];
	fma.rn.f32 	%f32, %f30, %f31, %f29;
	ld.shared.f32 	%f33, [%r5+28];
	ld.shared.f32 	%f34, [%r8+896];
	fma.rn.f32 	%f35, %f33, %f34, %f32;
	ld.shared.f32 	%f36, [%r5+32];
	ld.shared.f32 	%f37, [%r8+1024];
	fma.rn.f32 	%f38, %f36, %f37, %f35;
	ld.shared.f32 	%f39, [%r5+36];
	ld.shared.f32 	%f40, [%r8+1152];
	fma.rn.f32 	%f41, %f39, %f40, %f38;
	ld.shared.f32 	%f42, [%r5+40];
	ld.shared.f32 	%f43, [%r8+1280];
	fma.rn.f32 	%f44, %f42, %f43, %f41;
	ld.shared.f32 	%f45, [%r5+44];
	ld.shared.f32 	%f46, [%r8+1408];
	fma.rn.f32 	%f47, %f45, %f46, %f44;
	ld.shared.f32 	%f48, [%r5+48];
	ld.shared.f32 	%f49, [%r8+1536];
	fma.rn.f32 	%f50, %f48, %f49, %f47;
	ld.shared.f32 	%f51, [%r5+52];
	ld.shared.f32 	%f52, [%r8+1664];
	fma.rn.f32 	%f53, %f51, %f52, %f50;
	ld.shared.f32 	%f54, [%r5+56];
	ld.shared.f32 	%f55, [%r8+1792];
	fma.rn.f32 	%f56, %f54, %f55, %f53;
	ld.shared.f32 	%f57, [%r5+60];
	ld.shared.f32 	%f58, [%r8+1920];
	fma.rn.f32 	%f59, %f57, %f58, %f56;
	ld.shared.f32 	%f60, [%r5+64];
	ld.shared.f32 	%f61, [%r8+2048];
	fma.rn.f32 	%f62, %f60, %f61, %f59;
	ld.shared.f32 	%f63, [%r5+68];
	ld.shared.f32 	%f64, [%r8+2176];
	fma.rn.f32 	%f65, %f63, %f64, %f62;
	ld.shared.f32 	%f66, [%r5+72];
	ld.shared.f32 	%f67, [%r8+2304];
	fma.rn.f32 	%f68, %f66, %f67, %f65;
	ld.shared.f32 	%f69, [%r5+76];
	ld.shared.f32 	%f70, [%r8+2432];
	fma.rn.f32 	%f71, %f69, %f70, %f68;
	ld.shared.f32 	%f72, [%r5+80];
	ld.shared.f32 	%f73, [%r8+2560];
	fma.rn.f32 	%f74, %f72, %f73, %f71;
	ld.shared.f32 	%f75, [%r5+84];
	ld.shared.f32 	%f76, [%r8+2688];
	fma.rn.f32 	%f77, %f75, %f76, %f74;
	ld.shared.f32 	%f78, [%r5+88];
	ld.shared.f32 	%f79, [%r8+2816];
	fma.rn.f32 	%f80, %f78, %f79, %f77;
	ld.shared.f32 	%f81, [%r5+92];
	ld.shared.f32 	%f82, [%r8+2944];
	fma.rn.f32 	%f83, %f81, %f82, %f80;
	ld.shared.f32 	%f84, [%r5+96];
	ld.shared.f32 	%f85, [%r8+3072];
	fma.rn.f32 	%f86, %f84, %f85, %f83;
	ld.shared.f32 	%f87, [%r5+100];
	ld.shared.f32 	%f88, [%r8+3200];
	fma.rn.f32 	%f89, %f87, %f88, %f86;
	ld.shared.f32 	%f90, [%r5+104];
	ld.shared.f32 	%f91, [%r8+3328];
	fma.rn.f32 	%f92, %f90, %f91, %f89;
	ld.shared.f32 	%f93, [%r5+108];
	ld.shared.f32 	%f94, [%r8+3456];
	fma.rn.f32 	%f95, %f93, %f94, %f92;
	ld.shared.f32 	%f96, [%r5+112];
	ld.shared.f32 	%f97, [%r8+3584];
	fma.rn.f32 	%f98, %f96, %f97, %f95;
	ld.shared.f32 	%f99, [%r5+116];
	ld.shared.f32 	%f100, [%r8+3712];
	fma.rn.f32 	%f101, %f99, %f100, %f98;
	ld.shared.f32 	%f102, [%r5+120];
	ld.shared.f32 	%f103, [%r8+3840];
	fma.rn.f32 	%f104, %f102, %f103, %f101;
	ld.shared.f32 	%f105, [%r5+124];
	ld.shared.f32 	%f106, [%r8+3968];
	fma.rn.f32 	%f110, %f105, %f106, %f104;
	bar.sync 	0;
	add.s32 	%r41, %r41, 1;
	setp.ne.s32 	%p8, %r41, 0;
	add.s32 	%r40, %r40, %r11;
	add.s32 	%r39, %r39, 32;
	add.s32 	%r38, %r38, 32;
	add.s32 	%r37, %r37, 32;
	@%p8 bra 	$L__BB0_2;
$L__BB0_7:
	setp.ge.s32 	%p9, %r2, %r23;
	setp.ge.s32 	%p10, %r4, %r25;
	or.pred  	%p11, %p9, %p10;
	@%p11 bra 	$L__BB0_9;
	mad.lo.s32 	%r36, %r25, %r2, %r4;
	cvta.to.global.u64 	%rd10, %rd5;
	mul.wide.s32 	%rd11, %r36, 4;
	add.s64 	%rd12, %rd10, %rd11;
	st.global.f32 	[%rd12], %f110;
$L__BB0_9:
	ret;

}


// ===== COMPILED SASS (sm_100) =====

	.target	sm_100

	.elftype	@"ET_EXEC"


//--------------------- .note.nv.tkinfo           --------------------------
	.section	.note.nv.tkinfo,"",@"SHT_NOTE"
	.sectionflags	@"SHF_NOTE_NV_TKINFO"
	.tkinfo
        /*0018*/ 	.word	0x00000002
        /*0030*/ 	.string	""
        /*0030*/ 	.string	"ptxas"
        /*0030*/ 	.string	"Cuda compilation tools, release 13.0, V13.0.88"
        /*0030*/ 	.string	"Build cuda_13.0.r13.0/compiler.36424714_0"
        /*0030*/ 	.string	"-arch sm_100 -m 64 "



//--------------------- .note.nv.cuinfo           --------------------------
	.section	.note.nv.cuinfo,"",@"SHT_NOTE"
	.sectionflags	@"SHF_NOTE_NV_CUINFO"
        /*0018*/ 	.short	0x0002
        /*001a*/ 	.short	0x0064
        /*001c*/ 	.short	0x0082
	.zero		2


//--------------------- .nv.info                  --------------------------
	.section	.nv.info,"",@"SHT_CUDA_INFO"
	.align	4


	//----- nvinfo : EIATTR_REGCOUNT
	.align		4
        /*0000*/ 	.byte	0x04, 0x2f
        /*0002*/ 	.short	(.L_1 - .L_0)
	.align		4
.L_0:
        /*0004*/ 	.word	index@(_Z25TiledMatrixMultiplyKernelPfS_S_iii)
        /*0008*/ 	.word	0x00000020


	//----- nvinfo : EIATTR_FRAME_SIZE
	.align		4
.L_1:
        /*000c*/ 	.byte	0x04, 0x11
        /*000e*/ 	.short	(.L_3 - .L_2)
	.align		4
.L_2:
        /*0010*/ 	.word	index@(_Z25TiledMatrixMultiplyKernelPfS_S_iii)
        /*0014*/ 	.word	0x00000000


	//----- nvinfo : EIATTR_MIN_STACK_SIZE
	.align		4
.L_3:
        /*0018*/ 	.byte	0x04, 0x12
        /*001a*/ 	.short	(.L_5 - .L_4)
	.align		4
.L_4:
        /*001c*/ 	.word	index@(_Z25TiledMatrixMultiplyKernelPfS_S_iii)
        /*0020*/ 	.word	0x00000000
.L_5:


//--------------------- .nv.compat                --------------------------
	.section	.nv.compat,"",@"SHT_CUDA_COMPAT_INFO"
	.align	4
        /*0000*/ 	.byte	0x02, 0x09, 0x00, 0x00, 0x02, 0x02, 0x01, 0x00, 0x02, 0x05, 0x05, 0x00, 0x03, 0x07, 0x01, 0x01
        /*0010*/ 	.byte	0x02, 0x03, 0x00, 0x00, 0x02, 0x06, 0x01, 0x00, 0x04, 0x0b, 0x08, 0x00, 0x09, 0x00, 0x00, 0x00
        /*0020*/ 	.byte	0x00, 0x00, 0x00, 0x00


//--------------------- .nv.info._Z25TiledMatrixMultiplyKernelPfS_S_iii --------------------------
	.section	.nv.info._Z25TiledMatrixMultiplyKernelPfS_S_iii,"",@"SHT_CUDA_INFO"
	.sectionflags	@""
	.align	4


	//----- nvinfo : EIATTR_CUDA_API_VERSION
	.align		4
        /*0000*/ 	.byte	0x04, 0x37
        /*0002*/ 	.short	(.L_7 - .L_6)
.L_6:
        /*0004*/ 	.word	0x00000082


	//----- nvinfo : EIATTR_KPARAM_INFO
	.align		4
.L_7:
        /*0008*/ 	.byte	0x04, 0x17
        /*000a*/ 	.short	(.L_9 - .L_8)
.L_8:
        /*000c*/ 	.word	0x00000000
        /*0010*/ 	.short	0x0005
        /*0012*/ 	.short	0x0020
        /*0014*/ 	.byte	0x00, 0xf0, 0x11, 0x00


	//----- nvinfo : EIATTR_KPARAM_INFO
	.align		4
.L_9:
        /*0018*/ 	.byte	0x04, 0x17
        /*001a*/ 	.short	(.L_11 - .L_10)
.L_10:
        /*001c*/ 	.word	0x00000000
        /*0020*/ 	.short	0x0004
        /*0022*/ 	.short	0x001c
        /*0024*/ 	.byte	0x00, 0xf0, 0x11, 0x00


	//----- nvinfo : EIATTR_KPARAM_INFO
	.align		4
.L_11:
        /*0028*/ 	.byte	0x04, 0x17
        /*002a*/ 	.short	(.L_13 - .L_12)
.L_12:
        /*002c*/ 	.word	0x00000000
        /*0030*/ 	.short	0x0003
        /*0032*/ 	.short	0x0018
        /*0034*/ 	.byte	0x00, 0xf0, 0x11, 0x00


	//----- nvinfo : EIATTR_KPARAM_INFO
	.align		4
.L_13:
        /*0038*/ 	.byte	0x04, 0x17
        /*003a*/ 	.short	(.L_15 - .L_14)
.L_14:
        /*003c*/ 	.word	0x00000000
        /*0040*/ 	.short	0x0002
        /*0042*/ 	.short	0x0010
        /*0044*/ 	.byte	0x00, 0xf5, 0x21, 0x00


	//----- nvinfo : EIATTR_KPARAM_INFO
	.align		4
.L_15:
        /*0048*/ 	.byte	0x04, 0x17
        /*004a*/ 	.short	(.L_17 - .L_16)
.L_16:
        /*004c*/ 	.word	0x00000000
        /*0050*/ 	.short	0x0001
        /*0052*/ 	.short	0x0008
        /*0054*/ 	.byte	0x00, 0xf5, 0x21, 0x00


	//----- nvinfo : EIATTR_KPARAM_INFO
	.align		4
.L_17:
        /*0058*/ 	.byte	0x04, 0x17
        /*005a*/ 	.short	(.L_19 - .L_18)
.L_18:
        /*005c*/ 	.word	0x00000000
        /*0060*/ 	.short	0x0000
        /*0062*/ 	.short	0x0000
        /*0064*/ 	.byte	0x00, 0xf5, 0x21, 0x00


	//----- nvinfo : EIATTR_SPARSE_MMA_MASK
	.align		4
.L_19:
        /*0068*/ 	.byte	0x03, 0x50
        /*006a*/ 	.short	0x0000


	//----- nvinfo : EIATTR_MAXREG_COUNT
	.align		4
        /*006c*/ 	.byte	0x03, 0x1b
        /*006e*/ 	.short	0x00ff


	//----- nvinfo : EIATTR_NUM_BARRIERS
	.align		4
        /*0070*/ 	.byte	0x02, 0x4c
        /*0072*/ 	.byte	0x01
	.zero		1


	//----- nvinfo : EIATTR_MERCURY_ISA_VERSION
	.align		4
        /*0074*/ 	.byte	0x03, 0x5f
        /*0076*/ 	.short	0x0101


	//----- nvinfo : EIATTR_VRC_CTA_INIT_COUNT
	.align		4
        /*0078*/ 	.byte	0x02, 0x4a
	.zero		1
	.zero		1


	//----- nvinfo : EIATTR_EXIT_INSTR_OFFSETS
	.align		4
        /*007c*/ 	.byte	0x04, 0x1c
        /*007e*/ 	.short	(.L_21 - .L_20)


	//   ....[0]....
.L_20:
        /*0080*/ 	.word	0x00000830


	//   ....[1]....
        /*0084*/ 	.word	0x00000880


	//----- nvinfo : EIATTR_CBANK_PARAM_SIZE
	.align		4
.L_21:
        /*0088*/ 	.byte	0x03, 0x19
        /*008a*/ 	.short	0x0024


	//----- nvinfo : EIATTR_PARAM_CBANK
	.align		4
        /*008c*/ 	.byte	0x04, 0x0a
        /*008e*/ 	.short	(.L_23 - .L_22)
	.align		4
.L_22:
        /*0090*/ 	.word	index@(.nv.constant0._Z25TiledMatrixMultiplyKernelPfS_S_iii)
        /*0094*/ 	.short	0x0380
        /*0096*/ 	.short	0x0024


	//----- nvinfo : EIATTR_SW_WAR
	.align		4
.L_23:
        /*0098*/ 	.byte	0x04, 0x36
        /*009a*/ 	.short	(.L_25 - .L_24)
.L_24:
        /*009c*/ 	.word	0x00000008
.L_25:


//--------------------- .nv.callgraph             --------------------------
	.section	.nv.callgraph,"",@"SHT_CUDA_CALLGRAPH"
	.align	4
	.sectionentsize	8
	.align		4
        /*0000*/ 	.word	0x00000000
	.align		4
        /*0004*/ 	.word	0xffffffff
	.align		4
        /*0008*/ 	.word	0x00000000
	.align		4
        /*000c*/ 	.word	0xfffffffe
	.align		4
        /*0010*/ 	.word	0x00000000
	.align		4
        /*0014*/ 	.word	0xfffffffd
	.align		4
        /*0018*/ 	.word	0x00000000
	.align		4
        /*001c*/ 	.word	0xfffffffc


//--------------------- .text._Z25TiledMatrixMultiplyKernelPfS_S_iii --------------------------
	.section	.text._Z25TiledMatrixMultiplyKernelPfS_S_iii,"ax",@progbits
	.align	128
        .global         _Z25TiledMatrixMultiplyKernelPfS_S_iii
        .type           _Z25TiledMatrixMultiplyKernelPfS_S_iii,@function
        .size           _Z25TiledMatrixMultiplyKernelPfS_S_iii,(.L_x_3 - _Z25TiledMatrixMultiplyKernelPfS_S_iii)
        .other          _Z25TiledMatrixMultiplyKernelPfS_S_iii,@"STO_CUDA_ENTRY STV_DEFAULT"
_Z25TiledMatrixMultiplyKernelPfS_S_iii:
.text._Z25TiledMatrixMultiplyKernelPfS_S_iii:
[----:B------:R-:W-:Y:S01]  /*0000*/  LDC R1, c[0x0][0x37c] ;  /* 0x0000df00ff017b82 */ /* 0x000fe20000000800 */
[----:B------:R-:W0:Y:S01]  /*0010*/  S2R R17, SR_TID.Y ;  /* 0x0000000000117919 */ /* 0x000e220000002200 */
[----:B------:R-:W1:Y:S06]  /*0020*/  LDCU UR10, c[0x0][0x39c] ;  /* 0x00007380ff0a77ac */ /* 0x000e6c0008000800 */
[----:B------:R-:W0:Y:S01]  /*0030*/  LDC R19, c[0x0][0x364] ;  /* 0x0000d900ff137b82 */ /* 0x000e220000000800 */
[----:B------:R-:W-:Y:S01]  /*0040*/  HFMA2 R21, -RZ, RZ, 0, 0 ;  /* 0x00000000ff157431 */ /* 0x000fe200000001ff */
[----:B------:R-:W2:Y:S01]  /*0050*/  S2R R16, SR_TID.X ;  /* 0x0000000000107919 */ /* 0x000ea20000002100 */
[----:B------:R-:W3:Y:S01]  /*0060*/  LDCU UR14, c[0x0][0x3a0] ;  /* 0x00007400ff0e77ac */ /* 0x000ee20008000800 */
[----:B------:R-:W4:Y:S04]  /*0070*/  LDCU.64 UR8, c[0x0][0x358] ;  /* 0x00006b00ff0877ac */ /* 0x000f280008000a00 */
[----:B------:R-:W0:Y:S08]  /*0080*/  S2UR UR4, SR_CTAID.Y ;  /* 0x00000000000479c3 */ /* 0x000e300000002600 */
[----:B------:R-:W2:Y:S01]  /*0090*/  S2UR UR5, SR_CTAID.X ;  /* 0x00000000000579c3 */ /* 0x000ea20000002500 */
[----:B-1----:R-:W-:-:S07]  /*00a0*/  UISETP.GE.AND UP0, UPT, UR10, 0x1, UPT ;  /* 0x000000010a00788c */ /* 0x002fce000bf06270 */
[----:B------:R-:W2:Y:S01]  /*00b0*/  LDC R18, c[0x0][0x360] ;  /* 0x0000d800ff127b82 */ /* 0x000ea20000000800 */
[----:B0-----:R-:W-:Y:S02]  /*00c0*/  IMAD R19, R19, UR4, R17 ;  /* 0x0000000413137c24 */ /* 0x001fe4000f8e0211 */
[----:B--2---:R-:W-:Y:S01]  /*00d0*/  IMAD R18, R18, UR5, R16 ;  /* 0x0000000512127c24 */ /* 0x004fe2000f8e0210 */
[----:B---34-:R-:W-:Y:S06]  /*00e0*/  BRA.U !UP0, `(.L_x_0) ;  /* 0x0000000508c47547 */ /* 0x018fec000b800000 */
[----:B------:R-:W0:Y:S01]  /*00f0*/  S2UR UR7, SR_CgaCtaId ;  /* 0x00000000000779c3 */ /* 0x000e220000008800 */
[----:B------:R-:W1:Y:S01]  /*0100*/  LDCU UR11, c[0x0][0x3a0] ;  /* 0x00007400ff0b77ac */ /* 0x000e620008000800 */
[----:B------:R-:W-:Y:S01]  /*0110*/  MOV R21, RZ ;  /* 0x000000ff00157202 */ /* 0x000fe20000000f00 */
[----:B------:R-:W-:Y:S01]  /*0120*/  IMAD R6, R19, UR10, R16 ;  /* 0x0000000a13067c24 */ /* 0x000fe2000f8e0210 */
[----:B------:R-:W-:Y:S01]  /*0130*/  UMOV UR5, 0x400 ;  /* 0x0000040000057882 */ /* 0x000fe20000000000 */
[----:B------:R-:W-:-:S03]  /*0140*/  UIADD3 UR4, UPT, UPT, UR10, 0x1f, URZ ;  /* 0x0000001f0a047890 */ /* 0x000fc6000fffe0ff */
[----:B------:R-:W2:Y:S01]  /*0150*/  LDC R0, c[0x0][0x3a0] ;  /* 0x0000e800ff007b82 */ /* 0x000ea20000000800 */
[----:B------:R-:W-:Y:S02]  /*0160*/  UIADD3 UR6, UPT, UPT, UR5, 0x1000, URZ ;  /* 0x0000100005067890 */ /* 0x000fe4000fffe0ff */
[----:B------:R-:W-:Y:S01]  /*0170*/  USHF.R.U32.HI UR4, URZ, 0x5, UR4 ;  /* 0x00000005ff047899 */ /* 0x000fe20008011604 */
[----:B------:R-:W3:Y:S03]  /*0180*/  LDCU.64 UR12, c[0x0][0x398] ;  /* 0x00007300ff0c77ac */ /* 0x000ee60008000a00 */
[----:B------:R-:W-:Y:S01]  /*0190*/  UIADD3 UR4, UPT, UPT, -UR4, URZ, URZ ;  /* 0x000000ff04047290 */ /* 0x000fe2000fffe1ff */
[----:B-1----:R-:W-:Y:S01]  /*01a0*/  IMAD R7, R17, UR11, R18 ;  /* 0x0000000b11077c24 */ /* 0x002fe2000f8e0212 */
[----:B0-----:R-:W-:Y:S02]  /*01b0*/  ULEA UR5, UR7, UR5, 0x18 ;  /* 0x0000000507057291 */ /* 0x001fe4000f8ec0ff */
[----:B------:R-:W-:-:S04]  /*01c0*/  ULEA UR6, UR7, UR6, 0x18 ;  /* 0x0000000607067291 */ /* 0x000fc8000f8ec0ff */
[C---:B------:R-:W-:Y:S02]  /*01d0*/  LEA R5, R17.reuse, UR5, 0x7 ;  /* 0x0000000511057c11 */ /* 0x040fe4000f8e38ff */
[C---:B------:R-:W-:Y:S02]  /*01e0*/  LEA R2, R16.reuse, UR6, 0x2 ;  /* 0x0000000610027c11 */ /* 0x040fe4000f8e10ff */
[----:B------:R-:W-:Y:S02]  /*01f0*/  LEA R4, R16, R5, 0x2 ;  /* 0x0000000510047211 */ /* 0x000fe400078e10ff */
[----:B---3--:R-:W-:-:S07]  /*0200*/  LEA R3, R17, R2, 0x7 ;  /* 0x0000000211037211 */ /* 0x008fce00078e38ff */
.L_x_1:
[----:B------:R-:W-:Y:S01]  /*0210*/  ISETP.GE.U32.AND P1, PT, R16, UR13, PT ;  /* 0x0000000d10007c0c */ /* 0x000fe2000bf26070 */
[----:B------:R-:W-:Y:S01]  /*0220*/  HFMA2 R24, -RZ, RZ, 0, 0 ;  /* 0x00000000ff187431 */ /* 0x000fe200000001ff */
[----:B------:R-:W-:Y:S02]  /*0230*/  ISETP.GE.U32.AND P0, PT, R17, UR13, PT ;  /* 0x0000000d11007c0c */ /* 0x000fe4000bf06070 */
[----:B------:R-:W-:Y:S02]  /*0240*/  ISETP.GE.OR P1, PT, R19, UR12, P1 ;  /* 0x0000000c13007c0c */ /* 0x000fe40008f26670 */
[----:B--2---:R-:W-:Y:S02]  /*0250*/  ISETP.GE.OR P0, PT, R18, R0, P0 ;  /* 0x000000001200720c */ /* 0x004fe40000706670 */
[----:B------:R-:W-:-:S09]  /*0260*/  MOV R29, RZ ;  /* 0x000000ff001d7202 */ /* 0x000fd20000000f00 */
[----:B------:R-:W0:Y:S08]  /*0270*/  @!P1 LDC.64 R10, c[0x0][0x380] ;  /* 0x0000e000ff0a9b82 */ /* 0x000e300000000a00 */
[----:B------:R-:W1:Y:S01]  /*0280*/  @!P0 LDC.64 R8, c[0x0][0x388] ;  /* 0x0000e200ff088b82 */ /* 0x000e620000000a00 */
[----:B0-----:R-:W-:-:S05]  /*0290*/  @!P1 IMAD.WIDE.U32 R10, R6, 0x4, R10 ;  /* 0x00000004060a9825 */ /* 0x001fca00078e000a */
[----:B------:R-:W2:Y:S01]  /*02a0*/  @!P1 LDG.E R29, desc[UR8][R10.64] ;  /* 0x000000080a1d9981 */ /* 0x000ea2000c1e1900 */
[----:B-1----:R-:W-:-:S05]  /*02b0*/  @!P0 IMAD.WIDE.U32 R22, R7, 0x4, R8 ;  /* 0x0000000407168825 */ /* 0x002fca00078e0008 */
[----:B------:R-:W3:Y:S01]  /*02c0*/  @!P0 LDG.E R24, desc[UR8][R22.64] ;  /* 0x0000000816188981 */ /* 0x000ee2000c1e1900 */
[----:B------:R-:W-:-:S04]  /*02d0*/  UIADD3 UR4, UPT, UPT, UR4, 0x1, URZ ;  /* 0x0000000104047890 */ /* 0x000fc8000fffe0ff */
[----:B------:R-:W-:Y:S01]  /*02e0*/  UISETP.NE.AND UP0, UPT, UR4, URZ, UPT ;  /* 0x000000ff0400728c */ /* 0x000fe2000bf05270 */
[----:B------:R-:W-:Y:S01]  /*02f0*/  IADD3 R17, PT, PT, R17, 0x20, RZ ;  /* 0x0000002011117810 */ /* 0x000fe20007ffe0ff */
[----:B--2---:R-:W-:Y:S04]  /*0300*/  STS [R4], R29 ;  /* 0x0000001d04007388 */ /* 0x004fe80000000800 */
[----:B---3--:R-:W-:Y:S01]  /*0310*/  STS [R3], R24 ;  /* 0x0000001803007388 */ /* 0x008fe20000000800 */
[----:B------:R-:W-:Y:S06]  /*0320*/  BAR.SYNC.DEFER_BLOCKING 0x0 ;  /* 0x0000000000007b1d */ /* 0x000fec0000010000 */
[----:B------:R-:W-:Y:S04]  /*0330*/  LDS R28, [R2] ;  /* 0x00000000021c7984 */ /* 0x000fe80000000800 */
[----:B------:R-:W0:Y:S04]  /*0340*/  LDS.128 R12, [R5] ;  /* 0x00000000050c7984 */ /* 0x000e280000000c00 */
[----:B------:R-:W1:Y:S04]  /*0350*/  LDS R23, [R2+0x80] ;  /* 0x0000800002177984 */ /* 0x000e680000000800 */
[----:B------:R-:W2:Y:S04]  /*0360*/  LDS R27, [R2+0x100] ;  /* 0x00010000021b7984 */ /* 0x000ea80000000800 */
[----:B------:R-:W3:Y:S04]  /*0370*/  LDS R26, [R2+0x180] ;  /* 0x00018000021a7984 */ /* 0x000ee80000000800 */
[----:B------:R-:W-:Y:S04]  /*0380*/  LDS R25, [R2+0x200] ;  /* 0x0002000002197984 */ /* 0x000fe80000000800 */
[----:B------:R-:W4:Y:S04]  /*0390*/  LDS.128 R8, [R5+0x10] ;  /* 0x0000100005087984 */ /* 0x000f280000000c00 */
[----:B------:R-:W5:Y:S04]  /*03a0*/  LDS R20, [R2+0x280] ;  /* 0x0002800002147984 */ /* 0x000f680000000800 */
[----:B------:R-:W-:Y:S04]  /*03b0*/  LDS R24, [R2+0x380] ;  /* 0x0003800002187984 */ /* 0x000fe80000000800 */
[----:B------:R-:W-:Y:S01]  /*03c0*/  LDS R22, [R2+0x480] ;  /* 0x0004800002167984 */ /* 0x000fe20000000800 */
[----:B0-----:R-:W-:-:S03]  /*03d0*/  FFMA R12, R12, R28, R21 ;  /* 0x0000001c0c0c7223 */ /* 0x001fc60000000015 */
[----:B------:R-:W0:Y:S01]  /*03e0*/  LDS R21, [R2+0x300] ;  /* 0x0003000002157984 */ /* 0x000e220000000800 */
[----:B-1----:R-:W-:-:S03]  /*03f0*/  FFMA R12, R23, R13, R12 ;  /* 0x0000000d170c7223 */ /* 0x002fc6000000000c */
[----:B------:R-:W-:Y:S01]  /*0400*/  LDS R23, [R2+0x400] ;  /* 0x0004000002177984 */ /* 0x000fe20000000800 */
[----:B--2---:R-:W-:-:S04]  /*0410*/  FFMA R27, R27, R14, R12 ;  /* 0x0000000e1b1b7223 */ /* 0x004fc8000000000c */
[----:B---3--:R-:W-:Y:S02]  /*0420*/  FFMA R27, R26, R15, R27 ;  /* 0x0000000f1a1b7223 */ /* 0x008fe4000000001b */
[----:B------:R-:W1:Y:S04]  /*0430*/  LDS.128 R12, [R5+0x20] ;  /* 0x00002000050c7984 */ /* 0x000e680000000c00 */
[----:B------:R-:W-:Y:S01]  /*0440*/  LDS R26, [R2+0x580] ;  /* 0x00058000021a7984 */ /* 0x000fe20000000800 */
[----:B----4-:R-:W-:-:S03]  /*0450*/  FFMA R27, R8, R25, R27 ;  /* 0x00000019081b7223 */ /* 0x010fc6000000001b */
[----:B------:R-:W2:Y:S01]  /*0460*/  LDS R25, [R2+0x500] ;  /* 0x0005000002197984 */ /* 0x000ea20000000800 */
[----:B-----5:R-:W-:-:S04]  /*0470*/  FFMA R20, R20, R9, R27 ;  /* 0x0000000914147223 */ /* 0x020fc8000000001b */
[----:B0-----:R-:W-:Y:S02]  /*0480*/  FFMA R21, R21, R10, R20 ;  /* 0x0000000a15157223 */ /* 0x001fe40000000014 */
[----:B------:R-:W-:Y:S02]  /*0490*/  LDS R20, [R2+0x680] ;  /* 0x0006800002147984 */ /* 0x000fe40000000800 */
[----:B------:R-:W-:Y:S02]  /*04a0*/  FFMA R27, R24, R11, R21 ;  /* 0x0000000b181b7223 */ /* 0x000fe40000000015 */
[----:B------:R-:W-:Y:S04]  /*04b0*/  LDS R21, [R2+0x600] ;  /* 0x0006000002157984 */ /* 0x000fe80000000800 */
[----:B------:R-:W0:Y:S01]  /*04c0*/  LDS.128 R8, [R5+0x30] ;  /* 0x0000300005087984 */ /* 0x000e220000000c00 */
[----:B-1----:R-:W-:-:S03]  /*04d0*/  FFMA R27, R12, R23, R27 ;  /* 0x000000170c1b7223 */ /* 0x002fc6000000001b */
[----:B------:R-:W1:Y:S01]  /*04e0*/  LDS R23, [R2+0x700] ;  /* 0x0007000002177984 */ /* 0x000e620000000800 */
[----:B------:R-:W-:-:S03]  /*04f0*/  FFMA R22, R22, R13, R27 ;  /* 0x0000000d16167223 */ /* 0x000fc6000000001b */
[----:B------:R-:W3:Y:S01]  /*0500*/  LDS R24, [R2+0x780] ;  /* 0x0007800002187984 */ /* 0x000ee20000000800 */
[----:B--2---:R-:W-:-:S03]  /*0510*/  FFMA R25, R25, R14, R22 ;  /* 0x0000000e19197223 */ /* 0x004fc60000000016 */
[----:B------:R-:W-:Y:S01]  /*0520*/  LDS R22, [R2+0x880] ;  /* 0x0008800002167984 */ /* 0x000fe20000000800 */
[----:B------:R-:W-:-:S03]  /*0530*/  FFMA R27, R26, R15, R25 ;  /* 0x0000000f1a1b7223 */ /* 0x000fc60000000019 */
[----:B------:R-:W-:Y:S04]  /*0540*/  LDS R25, [R2+0x800] ;  /* 0x0008000002197984 */ /* 0x000fe80000000800 */
[----:B------:R-:W2:Y:S04]  /*0550*/  LDS.128 R12, [R5+0x40] ;  /* 0x00004000050c7984 */ /* 0x000ea80000000c00 */
[----:B------:R-:W-:Y:S01]  /*0560*/  LDS R26, [R2+0x980] ;  /* 0x00098000021a7984 */ /* 0x000fe20000000800 */
[----:B0-----:R-:W-:-:S03]  /*0570*/  FFMA R27, R8, R21, R27 ;  /* 0x00000015081b7223 */ /* 0x001fc6000000001b */
[----:B------:R-:W0:Y:S01]  /*0580*/  LDS R21, [R2+0x900] ;  /* 0x0009000002157984 */ /* 0x000e220000000800 */
[----:B------:R-:W-:-:S04]  /*0590*/  FFMA R20, R20, R9, R27 ;  /* 0x0000000914147223 */ /* 0x000fc8000000001b */
[----:B-1----:R-:W-:Y:S02]  /*05a0*/  FFMA R23, R23, R10, R20 ;  /* 0x0000000a17177223 */ /* 0x002fe40000000014 */
[----:B------:R-:W-:Y:S02]  /*05b0*/  LDS R20, [R2+0xa80] ;  /* 0x000a800002147984 */ /* 0x000fe40000000800 */
[----:B---3--:R-:W-:Y:S02]  /*05c0*/  FFMA R27, R24, R11, R23 ;  /* 0x0000000b181b7223 */ /* 0x008fe40000000017 */
[----:B------:R-:W-:Y:S04]  /*05d0*/  LDS R23, [R2+0xa00] ;  /* 0x000a000002177984 */ /* 0x000fe80000000800 */
[----:B------:R-:W1:Y:S01]  /*05e0*/  LDS.128 R8, [R5+0x50] ;  /* 0x0000500005087984 */ /* 0x000e620000000c00 */
[----:B--2---:R-:W-:-:S03]  /*05f0*/  FFMA R27, R12, R25, R27 ;  /* 0x000000190c1b7223 */ /* 0x004fc6000000001b */
[----:B------:R-:W2:Y:S01]  /*0600*/  LDS R25, [R2+0xb00] ;  /* 0x000b000002197984 */ /* 0x000ea20000000800 */
[----:B------:R-:W-:-:S03]  /*0610*/  FFMA R12, R22, R13, R27 ;  /* 0x0000000d160c7223 */ /* 0x000fc6000000001b */
[----:B------:R-:W3:Y:S04]  /*0620*/  LDS R22, [R2+0xb80] ;  /* 0x000b800002167984 */ /* 0x000ee80000000800 */
[----:B------:R-:W-:Y:S01]  /*0630*/  LDS R24, [R2+0xc80] ;  /* 0x000c800002187984 */ /* 0x000fe20000000800 */
[----:B0-----:R-:W-:-:S04]  /*0640*/  FFMA R21, R21, R14, R12 ;  /* 0x0000000e15157223 */ /* 0x001fc8000000000c */
[----:B------:R-:W-:Y:S02]  /*0650*/  FFMA R27, R26, R15, R21 ;  /* 0x0000000f1a1b7223 */ /* 0x000fe40000000015 */
[----:B------:R-:W-:Y:S04]  /*0660*/  LDS R21, [R2+0xc00] ;  /* 0x000c000002157984 */ /* 0x000fe80000000800 */
[----:B------:R-:W0:Y:S01]  /*0670*/  LDS.128 R12, [R5+0x60] ;  /* 0x00006000050c7984 */ /* 0x000e220000000c00 */
[----:B-1----:R-:W-:-:S04]  /*0680*/  FFMA R23, R8, R23, R27 ;  /* 0x0000001708177223 */ /* 0x002fc8000000001b */
[----:B------:R-:W-:Y:S02]  /*0690*/  FFMA R20, R20, R9, R23 ;  /* 0x0000000914147223 */ /* 0x000fe40000000017 */
[----:B------:R-:W1:Y:S02]  /*06a0*/  LDS R23, [R2+0xd00] ;  /* 0x000d000002177984 */ /* 0x000e640000000800 */
[----:B--2---:R-:W-:Y:S02]  /*06b0*/  FFMA R25, R25, R10, R20 ;  /* 0x0000000a19197223 */ /* 0x004fe40000000014 */
[----:B------:R-:W2:Y:S02]  /*06c0*/  LDS R20, [R2+0xd80] ;  /* 0x000d800002147984 */ /* 0x000ea40000000800 */
[----:B---3--:R-:W-:Y:S02]  /*06d0*/  FFMA R27, R22, R11, R25 ;  /* 0x0000000b161b7223 */ /* 0x008fe40000000019 */
[----:B------:R-:W-:Y:S04]  /*06e0*/  LDS R25, [R2+0xe00] ;  /* 0x000e000002197984 */ /* 0x000fe80000000800 */
[----:B------:R-:W3:Y:S04]  /*06f0*/  LDS.128 R8, [R5+0x70] ;  /* 0x0000700005087984 */ /* 0x000ee80000000c00 */
[----:B------:R-:W4:Y:S01]  /*0700*/  LDS R22, [R2+0xe80] ;  /* 0x000e800002167984 */ /* 0x000f220000000800 */
[----:B0-----:R-:W-:-:S03]  /*0710*/  FFMA R27, R12, R21, R27 ;  /* 0x000000150c1b7223 */ /* 0x001fc6000000001b */
[----:B------:R-:W0:Y:S04]  /*0720*/  LDS R21, [R2+0xf00] ;  /* 0x000f000002157984 */ /* 0x000e280000000800 */
[----:B------:R-:W5:Y:S01]  /*0730*/  LDS R12, [R2+0xf80] ;  /* 0x000f8000020c7984 */ /* 0x000f620000000800 */
[----:B------:R-:W-:-:S04]  /*0740*/  FFMA R24, R24, R13, R27 ;  /* 0x0000000d18187223 */ /* 0x000fc8000000001b */
[----:B-1----:R-:W-:-:S04]  /*0750*/  FFMA R23, R23, R14, R24 ;  /* 0x0000000e17177223 */ /* 0x002fc80000000018 */
[----:B--2---:R-:W-:-:S04]  /*0760*/  FFMA R15, R20, R15, R23 ;  /* 0x0000000f140f7223 */ /* 0x004fc80000000017 */
[----:B---3--:R-:W-:-:S04]  /*0770*/  FFMA R15, R8, R25, R15 ;  /* 0x00000019080f7223 */ /* 0x008fc8000000000f */
[----:B----4-:R-:W-:Y:S01]  /*0780*/  FFMA R22, R22, R9, R15 ;  /* 0x0000000916167223 */ /* 0x010fe2000000000f */
[----:B------:R-:W-:Y:S02]  /*0790*/  IADD3 R16, PT, PT, R16, 0x20, RZ ;  /* 0x0000002010107810 */ /* 0x000fe40007ffe0ff */
[----:B------:R-:W-:Y:S02]  /*07a0*/  IADD3 R6, PT, PT, R6, 0x20, RZ ;  /* 0x0000002006067810 */ /* 0x000fe40007ffe0ff */
[----:B------:R-:W-:Y:S01]  /*07b0*/  LEA R7, R0, R7, 0x5 ;  /* 0x0000000700077211 */ /* 0x000fe200078e28ff */
[----:B0-----:R-:W-:-:S04]  /*07c0*/  FFMA R21, R21, R10, R22 ;  /* 0x0000000a15157223 */ /* 0x001fc80000000016 */
[----:B-----5:R-:W-:Y:S01]  /*07d0*/  FFMA R21, R12, R11, R21 ;  /* 0x0000000b0c157223 */ /* 0x020fe20000000015 */
[----:B------:R-:W-:Y:S06]  /*07e0*/  BAR.SYNC.DEFER_BLOCKING 0x0 ;  /* 0x0000000000007b1d */ /* 0x000fec0000010000 */
[----:B------:R-:W-:Y:S05]  /*07f0*/  BRA.U UP0, `(.L_x_1) ;  /* 0xfffffff900847547 */ /* 0x000fea000b83ffff */
.L_x_0:
[----:B------:R-:W0:Y:S01]  /*0800*/  LDCU UR4, c[0x0][0x398] ;  /* 0x00007300ff0477ac */ /* 0x000e220008000800 */
[----:B------:R-:W-:-:S04]  /*0810*/  ISETP.GE.AND P0, PT, R18, UR14, PT ;  /* 0x0000000e12007c0c */ /* 0x000fc8000bf06270 */
[----:B0-----:R-:W-:-:S13]  /*0820*/  ISETP.GE.OR P0, PT, R19, UR4, P0 ;  /* 0x0000000413007c0c */ /* 0x001fda0008706670 */
[----:B------:R-:W-:Y:S05]  /*0830*/  @P0 EXIT ;  /* 0x000000000000094d */ /* 0x000fea0003800000 */
[----:B------:R-:W0:Y:S01]  /*0840*/  LDC.64 R2, c[0x0][0x390] ;  /* 0x0000e400ff027b82 */ /* 0x000e220000000a00 */
[----:B------:R-:W-:-:S04]  /*0850*/  IMAD R19, R19, UR14, R18 ;  /* 0x0000000e13137c24 */ /* 0x000fc8000f8e0212 */
[----:B0-----:R-:W-:-:S05]  /*0860*/  IMAD.WIDE R2, R19, 0x4, R2 ;  /* 0x0000000413027825 */ /* 0x001fca00078e0202 */
[----:B------:R-:W-:Y:S01]  /*0870*/  STG.E desc[UR8][R2.64], R21 ;  /* 0x0000001502007986 */ /* 0x000fe2000c101908 */
[----:B------:R-:W-:Y:S05]  /*0880*/  EXIT ;  /* 0x000000000000794d */ /* 0x000fea0003800000 */
.L_x_2:
[----:B------:R-:W-:-:S00]  /*0890*/  BRA `(.L_x_2) ;  /* 0xfffffffc00fc7947 */ /* 0x000fc0000383ffff */
[----:B------:R-:W-:-:S00]  /*08a0*/  NOP ;  /* 0x0000000000007918 */ /* 0x000fc00000000000 */
        /* <DEDUP_REMOVED lines=13> */
.L_x_3:


//--------------------- .nv.shared._Z25TiledMatrixMultiplyKernelPfS_S_iii --------------------------
	.section	.nv.shared._Z25TiledMatrixMultiplyKernelPfS_S_iii,"aw",@nobits
	.sectionflags	@""
	.align	4
.nv.shared._Z25TiledMatrixMultiplyKernelPfS_S_iii:
	.zero		9216


//--------------------- .nv.shared.reserved.0     --------------------------
	.section	.nv.shared.reserved.0,"aw",@nobits
	.weak		__nv_reservedSMEM_offset_0_alias
	.size		__nv_reservedSMEM_offset_0_alias, 0, 64
	.other		__nv_reservedSMEM_offset_0_alias,@"STO_CUDA_RESERVED_SHARED STV_DEFAULT"
__nv_reservedSMEM_offset_0_alias:
	.zero		0
	.zero		64


//--------------------- .nv.constant0._Z25TiledMatrixMultiplyKernelPfS_S_iii --------------------------
	.section	.nv.constant0._Z25TiledMatrixMultiplyKernelPfS_S_iii,"a",@progbits
	.sectionflags	@""
	.align	4
.nv.constant0._Z25TiledMatrixMultiplyKernelPfS_S_iii:
	.zero		932


//--------------------- SYMBOLS --------------------------

	.type		.nv.reservedSmem.offset0,@object
	.size		.nv.reservedSmem.offset0,0x4
	.type		.nv.reservedSmem.cap,@object
	.size		.nv.reservedSmem.cap,0x4
